//
// Generated by NVIDIA NVVM Compiler
//
// Compiler Build ID: CL-36424714
// Cuda compilation tools, release 13.0, V13.0.88
// Based on NVVM 20.0.0
//

.version 9.0
.target sm_100
.address_size 64

	// .globl	_Z19print_vector_valuesPf
.extern .func  (.param .b32 func_retval0) vprintf
(
	.param .b64 vprintf_param_0,
	.param .b64 vprintf_param_1
)
;
.global .align 1 .b8 $str[50] = {98, 108, 111, 99, 107, 73, 100, 120, 46, 120, 58, 32, 37, 100, 44, 32, 116, 104, 114, 101, 97, 100, 73, 100, 120, 46, 120, 58, 32, 37, 100, 44, 32, 118, 101, 99, 116, 111, 114, 91, 37, 100, 93, 32, 61, 32, 37, 102, 10};

.visible .entry _Z19print_vector_valuesPf(
	.param .u64 .ptr .align 1 _Z19print_vector_valuesPf_param_0
)
{
	.local .align 8 .b8 	__local_depot0[24];
	.reg .b64 	%SP;
	.reg .b64 	%SPL;
	.reg .b32 	%r<7>;
	.reg .b32 	%f<2>;
	.reg .b64 	%rd<9>;
	.reg .b64 	%fd<2>;

	mov.u64 	%SPL, __local_depot0;
	cvta.local.u64 	%SP, %SPL;
	ld.param.u64 	%rd1, [_Z19print_vector_valuesPf_param_0];
	cvta.to.global.u64 	%rd2, %rd1;
	add.u64 	%rd3, %SP, 0;
	add.u64 	%rd4, %SPL, 0;
	mov.u32 	%r1, %tid.x;
	mov.u32 	%r2, %ctaid.x;
	mov.u32 	%r3, %ntid.x;
	mad.lo.s32 	%r4, %r3, %r2, %r1;
	mul.wide.s32 	%rd5, %r4, 4;
	add.s64 	%rd6, %rd2, %rd5;
	ld.global.f32 	%f1, [%rd6];
	cvt.f64.f32 	%fd1, %f1;
	st.local.v2.u32 	[%rd4], {%r2, %r1};
	st.local.u32 	[%rd4+8], %r4;
	st.local.f64 	[%rd4+16], %fd1;
	mov.u64 	%rd7, $str;
	cvta.global.u64 	%rd8, %rd7;
	{ // callseq 0, 0
	.param .b64 param0;
	st.param.b64 	[param0], %rd8;
	.param .b64 param1;
	st.param.b64 	[param1], %rd3;
	.param .b32 retval0;
	call.uni (retval0), 
	vprintf, 
	(
	param0, 
	param1
	);
	ld.param.b32 	%r5, [retval0];
	} // callseq 0
	ret;

}


// ===== COMPILED SASS (sm_100) =====

	.target	sm_100

	.elftype	@"ET_EXEC"


//--------------------- .note.nv.tkinfo           --------------------------
	.section	.note.nv.tkinfo,"",@"SHT_NOTE"
	.sectionflags	@"SHF_NOTE_NV_TKINFO"
	.tkinfo
        /*0018*/ 	.word	0x00000002
        /*0030*/ 	.string	""
        /*0030*/ 	.string	"ptxas"
        /*0030*/ 	.string	"Cuda compilation tools, release 13.0, V13.0.88"
        /*0030*/ 	.string	"Build cuda_13.0.r13.0/compiler.36424714_0"
        /*0030*/ 	.string	"-arch sm_100 -m 64 "



//--------------------- .note.nv.cuinfo           --------------------------
	.section	.note.nv.cuinfo,"",@"SHT_NOTE"
	.sectionflags	@"SHF_NOTE_NV_CUINFO"
        /*0018*/ 	.short	0x0002
        /*001a*/ 	.short	0x0064
        /*001c*/ 	.short	0x0082
	.zero		2


//--------------------- .nv.info                  --------------------------
	.section	.nv.info,"",@"SHT_CUDA_INFO"
	.align	4


	//----- nvinfo : EIATTR_REGCOUNT
	.align		4
        /*0000*/ 	.byte	0x04, 0x2f
        /*0002*/ 	.short	(.L_2 - .L_1)
	.align		4
.L_1:
        /*0004*/ 	.word	index@(_Z19print_vector_valuesPf)
        /*0008*/ 	.word	0x00000018


	//----- nvinfo : EIATTR_FRAME_SIZE
	.align		4
.L_2:
        /*000c*/ 	.byte	0x04, 0x11
        /*000e*/ 	.short	(.L_4 - .L_3)
	.align		4
.L_3:
        /*0010*/ 	.word	index@(_Z19print_vector_valuesPf)
        /*0014*/ 	.word	0x00000018


	//----- nvinfo : EIATTR_MIN_STACK_SIZE
	.align		4
.L_4:
        /*0018*/ 	.byte	0x04, 0x12
        /*001a*/ 	.short	(.L_6 - .L_5)
	.align		4
.L_5:
        /*001c*/ 	.word	index@(_Z19print_vector_valuesPf)
        /*0020*/ 	.word	0x00000018
.L_6:


//--------------------- .nv.compat                --------------------------
	.section	.nv.compat,"",@"SHT_CUDA_COMPAT_INFO"
	.align	4
        /*0000*/ 	.byte	0x02, 0x09, 0x00, 0x00, 0x02, 0x02, 0x01, 0x00, 0x02, 0x05, 0x05, 0x00, 0x03, 0x07, 0x01, 0x01
        /*0010*/ 	.byte	0x02, 0x03, 0x00, 0x00, 0x02, 0x06, 0x01, 0x00, 0x04, 0x0b, 0x08, 0x00, 0x09, 0x00, 0x00, 0x00
        /*0020*/ 	.byte	0x00, 0x00, 0x00, 0x00


//--------------------- .nv.info._Z19print_vector_valuesPf --------------------------
	.section	.nv.info._Z19print_vector_valuesPf,"",@"SHT_CUDA_INFO"
	.sectionflags	@""
	.align	4


	//----- nvinfo : EIATTR_CUDA_API_VERSION
	.align		4
        /*0000*/ 	.byte	0x04, 0x37
        /*0002*/ 	.short	(.L_8 - .L_7)
.L_7:
        /*0004*/ 	.word	0x00000082


	//----- nvinfo : EIATTR_KPARAM_INFO
	.align		4
.L_8:
        /*0008*/ 	.byte	0x04, 0x17
        /*000a*/ 	.short	(.L_10 - .L_9)
.L_9:
        /*000c*/ 	.word	0x00000000
        /*0010*/ 	.short	0x0000
        /*0012*/ 	.short	0x0000
        /*0014*/ 	.byte	0x00, 0xf5, 0x21, 0x00


	//----- nvinfo : EIATTR_SPARSE_MMA_MASK
	.align		4
.L_10:
        /*0018*/ 	.byte	0x03, 0x50
        /*001a*/ 	.short	0x0000


	//----- nvinfo : EIATTR_MAXREG_COUNT
	.align		4
        /*001c*/ 	.byte	0x03, 0x1b
        /*001e*/ 	.short	0x00ff


	//----- nvinfo : EIATTR_EXTERNS
	.align		4
        /*0020*/ 	.byte	0x04, 0x0f
        /*0022*/ 	.short	(.L_12 - .L_11)


	//   ....[0]....
	.align		4
.L_11:
        /*0024*/ 	.word	index@(vprintf)


	//----- nvinfo : EIATTR_MERCURY_ISA_VERSION
	.align		4
.L_12:
        /*0028*/ 	.byte	0x03, 0x5f
        /*002a*/ 	.short	0x0101


	//----- nvinfo : EIATTR_VRC_CTA_INIT_COUNT
	.align		4
        /*002c*/ 	.byte	0x02, 0x4a
	.zero		1
	.zero		1


	//----- nvinfo : EIATTR_SYSCALL_OFFSETS
	.align		4
        /*0030*/ 	.byte	0x04, 0x46
        /*0032*/ 	.short	(.L_14 - .L_13)


	//   ....[0]....
.L_13:
        /*0034*/ 	.word	0x00000180


	//----- nvinfo : EIATTR_EXIT_INSTR_OFFSETS
	.align		4
.L_14:
        /*0038*/ 	.byte	0x04, 0x1c
        /*003a*/ 	.short	(.L_16 - .L_15)


	//   ....[0]....
.L_15:
        /*003c*/ 	.word	0x00000190


	//----- nvinfo : EIATTR_CBANK_PARAM_SIZE
	.align		4
.L_16:
        /*0040*/ 	.byte	0x03, 0x19
        /*0042*/ 	.short	0x0008


	//----- nvinfo : EIATTR_PARAM_CBANK
	.align		4
        /*0044*/ 	.byte	0x04, 0x0a
        /*0046*/ 	.short	(.L_18 - .L_17)
	.align		4
.L_17:
        /*0048*/ 	.word	index@(.nv.constant0._Z19print_vector_valuesPf)
        /*004c*/ 	.short	0x0380
        /*004e*/ 	.short	0x0008


	//----- nvinfo : EIATTR_SW_WAR
	.align		4
.L_18:
        /*0050*/ 	.byte	0x04, 0x36
        /*0052*/ 	.short	(.L_20 - .L_19)
.L_19:
        /*0054*/ 	.word	0x00000008
.L_20:


//--------------------- .nv.callgraph             --------------------------
	.section	.nv.callgraph,"",@"SHT_CUDA_CALLGRAPH"
	.align	4
	.sectionentsize	8
	.align		4
        /*0000*/ 	.word	0x00000000
	.align		4
        /*0004*/ 	.word	0xffffffff
	.align		4
        /*0008*/ 	.word	index@(_Z19print_vector_valuesPf)
	.align		4
        /*000c*/ 	.word	index@(vprintf)
	.align		4
        /*0010*/ 	.word	0x00000000
	.align		4
        /*0014*/ 	.word	0xfffffffe
	.align		4
        /*0018*/ 	.word	0x00000000
	.align		4
        /*001c*/ 	.word	0xfffffffd
	.align		4
        /*0020*/ 	.word	0x00000000
	.align		4
        /*0024*/ 	.word	0xfffffffc


//--------------------- .nv.constant4             --------------------------
	.section	.nv.constant4,"a",@progbits
	.align	8
	.align		8
.nv.constant4:
        /*0000*/ 	.dword	vprintf
	.align		8
        /*0008*/ 	.dword	$str


//--------------------- .text._Z19print_vector_valuesPf --------------------------
	.section	.text._Z19print_vector_valuesPf,"ax",@progbits
	.align	128
        .global         _Z19print_vector_valuesPf
        .type           _Z19print_vector_valuesPf,@function
        .size           _Z19print_vector_valuesPf,(.L_x_2 - _Z19print_vector_valuesPf)
        .other          _Z19print_vector_valuesPf,@"STO_CUDA_ENTRY STV_DEFAULT"
_Z19print_vector_valuesPf:
.text._Z19print_vector_valuesPf:
[----:B------:R-:W0:Y:S01]  /*0000*/  LDC R1, c[0x0][0x37c] ;  /* 0x0000df00ff017b82 */ /* 0x000e220000000800 */
[----:B------:R-:W1:Y:S07]  /*0010*/  S2R R13, SR_TID.X ;  /* 0x00000000000d7919 */ /* 0x000e6e0000002100 */
[----:B------:R-:W2:Y:S01]  /*0020*/  LDC.64 R2, c[0x0][0x380] ;  /* 0x0000e000ff027b82 */ /* 0x000ea20000000a00 */
[----:B------:R-:W3:Y:S01]  /*0030*/  LDCU UR6, c[0x0][0x2fc] ;  /* 0x00005f80ff0677ac */ /* 0x000ee20008000800 */
[----:B0-----:R-:W-:Y:S01]  /*0040*/  VIADD R1, R1, 0xffffffe8 ;  /* 0xffffffe801017836 */ /* 0x001fe20000000000 */
[----:B------:R-:W1:Y:S01]  /*0050*/  S2R R12, SR_CTAID.X ;  /* 0x00000000000c7919 */ /* 0x000e620000002500 */
[----:B------:R-:W1:Y:S01]  /*0060*/  LDCU UR7, c[0x0][0x360] ;  /* 0x00006c00ff0777ac */ /* 0x000e620008000800 */
[----:B------:R-:W0:Y:S01]  /*0070*/  LDCU.64 UR4, c[0x0][0x358] ;  /* 0x00006b00ff0477ac */ /* 0x000e220008000a00 */
[----:B------:R-:W-:Y:S01]  /*0080*/  MOV R10, 0x0 ;  /* 0x00000000000a7802 */ /* 0x000fe20000000f00 */
[----:B------:R-:W4:Y:S01]  /*0090*/  LDCU.64 UR8, c[0x4][0x8] ;  /* 0x01000100ff0877ac */ /* 0x000f220008000a00 */
[----:B-1----:R-:W-:-:S04]  /*00a0*/  IMAD R0, R12, UR7, R13 ;  /* 0x000000070c007c24 */ /* 0x002fc8000f8e020d */
[----:B--2---:R-:W-:-:S06]  /*00b0*/  IMAD.WIDE R2, R0, 0x4, R2 ;  /* 0x0000000400027825 */ /* 0x004fcc00078e0202 */
[----:B0-----:R-:W2:Y:S01]  /*00c0*/  LDG.E R2, desc[UR4][R2.64] ;  /* 0x0000000402027981 */ /* 0x001ea2000c1e1900 */
[----:B------:R-:W0:Y:S01]  /*00d0*/  LDCU UR4, c[0x0][0x2f8] ;  /* 0x00005f00ff0477ac */ /* 0x000e220008000800 */
[----:B------:R-:W1:Y:S01]  /*00e0*/  LDC.64 R10, c[0x4][R10] ;  /* 0x010000000a0a7b82 */ /* 0x000e620000000a00 */
[----:B----4-:R-:W-:Y:S01]  /*00f0*/  IMAD.U32 R4, RZ, RZ, UR8 ;  /* 0x00000008ff047e24 */ /* 0x010fe2000f8e00ff */
[----:B------:R4:W-:Y:S01]  /*0100*/  STL.64 [R1], R12 ;  /* 0x0000000c01007387 */ /* 0x0009e20000100a00 */
[----:B------:R-:W-:-:S03]  /*0110*/  MOV R5, UR9 ;  /* 0x0000000900057c02 */ /* 0x000fc60008000f00 */
[----:B------:R4:W-:Y:S01]  /*0120*/  STL [R1+0x8], R0 ;  /* 0x0000080001007387 */ /* 0x0009e20000100800 */
[----:B0-----:R-:W-:-:S04]  /*0130*/  IADD3 R6, P0, PT, R1, UR4, RZ ;  /* 0x0000000401067c10 */ /* 0x001fc8000ff1e0ff */
[----:B---3--:R-:W-:Y:S01]  /*0140*/  IADD3.X R7, PT, PT, RZ, UR6, RZ, P0, !PT ;  /* 0x00000006ff077c10 */ /* 0x008fe200087fe4ff */
[----:B--2---:R-:W0:Y:S02]  /*0150*/  F2F.F64.F32 R8, R2 ;  /* 0x0000000200087310 */ /* 0x004e240000201800 */
[----:B01----:R4:W-:Y:S06]  /*0160*/  STL.64 [R1+0x10], R8 ;  /* 0x0000100801007387 */ /* 0x0039ec0000100a00 */
[----:B------:R-:W-:-:S07]  /*0170*/  LEPC R20, `(.L_x_0) ;  /* 0x000000001014794e */ /* 0x000fce0000000000 */
[----:B----4-:R-:W-:Y:S05]  /*0180*/  CALL.ABS.NOINC R10 ;  /* 0x000000000a007343 */ /* 0x010fea0003c00000 */
.L_x_0:
[----:B------:R-:W-:Y:S05]  /*0190*/  EXIT ;  /* 0x000000000000794d */ /* 0x000fea0003800000 */
.L_x_1:
[----:B------:R-:W-:-:S00]  /*01a0*/  BRA `(.L_x_1) ;  /* 0xfffffffc00fc7947 */ /* 0x000fc0000383ffff */
[----:B------:R-:W-:-:S00]  /*01b0*/  NOP ;  /* 0x0000000000007918 */ /* 0x000fc00000000000 */
        /* <DEDUP_REMOVED lines=12> */
.L_x_2:


//--------------------- .nv.global.init           --------------------------
	.section	.nv.global.init,"aw",@progbits
.nv.global.init:
	.type		$str,@object
	.size		$str,(.L_0 - $str)
$str:
        /*0000*/ 	.byte	0x62, 0x6c, 0x6f, 0x63, 0x6b, 0x49, 0x64, 0x78, 0x2e, 0x78, 0x3a, 0x20, 0x25, 0x64, 0x2c, 0x20
        /*0010*/ 	.byte	0x74, 0x68, 0x72, 0x65, 0x61, 0x64, 0x49, 0x64, 0x78, 0x2e, 0x78, 0x3a, 0x20, 0x25, 0x64, 0x2c
        /*0020*/ 	.byte	0x20, 0x76, 0x65, 0x63, 0x74, 0x6f, 0x72, 0x5b, 0x25, 0x64, 0x5d, 0x20, 0x3d, 0x20, 0x25, 0x66
        /*0030*/ 	.byte	0x0a, 0x00
.L_0:


//--------------------- .nv.shared.reserved.0     --------------------------
	.section	.nv.shared.reserved.0,"aw",@nobits
	.weak		__nv_reservedSMEM_offset_0_alias
	.size		__nv_reservedSMEM_offset_0_alias, 0, 64
	.other		__nv_reservedSMEM_offset_0_alias,@"STO_CUDA_RESERVED_SHARED STV_DEFAULT"
__nv_reservedSMEM_offset_0_alias:
	.zero		0
	.zero		64


//--------------------- .nv.constant0._Z19print_vector_valuesPf --------------------------
	.section	.nv.constant0._Z19print_vector_valuesPf,"a",@progbits
	.sectionflags	@""
	.align	4
.nv.constant0._Z19print_vector_valuesPf:
	.zero		904


//--------------------- SYMBOLS --------------------------

	.type		.nv.reservedSmem.offset0,@object
	.size		.nv.reservedSmem.offset0,0x4
	.type		vprintf,@function
